	.headerflags	@"EF_CUDA_TEXMODE_UNIFIED EF_CUDA_64BIT_ADDRESS EF_CUDA_ACCELERATORS EF_CUDA_SM90 EF_CUDA_VIRTUAL_SM(EF_CUDA_SM90)"
	.elftype	@"ET_EXEC"


//--------------------- .nv.info                  --------------------------
	.section	.nv.info,"",@"SHT_CUDA_INFO"
	.align	4


	//----- nvinfo : EIATTR_REGCOUNT
	.align		4
        /*0000*/ 	.byte	0x04, 0x2f
        /*0002*/ 	.short	(.L_1 - .L_0)
	.align		4
.L_0:
        /*0004*/ 	.word	index@(triton_poi_fused__softmax_add_mul_0)
        /*0008*/ 	.word	0x00000014


	//----- nvinfo : EIATTR_MIN_STACK_SIZE
	.align		4
.L_1:
        /*000c*/ 	.byte	0x04, 0x12
        /*000e*/ 	.short	(.L_3 - .L_2)
	.align		4
.L_2:
        /*0010*/ 	.word	index@(triton_poi_fused__softmax_add_mul_0)
        /*0014*/ 	.word	0x00000000


	//----- nvinfo : EIATTR_FRAME_SIZE
	.align		4
.L_3:
        /*0018*/ 	.byte	0x04, 0x11
        /*001a*/ 	.short	(.L_5 - .L_4)
	.align		4
.L_4:
        /*001c*/ 	.word	index@(triton_poi_fused__softmax_add_mul_0)
        /*0020*/ 	.word	0x00000000


	//----- nvinfo : EIATTR_MIN_STACK_SIZE
	.align		4
.L_5:
        /*0024*/ 	.byte	0x04, 0x12
        /*0026*/ 	.short	(.L_7 - .L_6)
	.align		4
.L_6:
        /*0028*/ 	.word	index@(triton_poi_fused__softmax_add_mul_0)
        /*002c*/ 	.word	0x00000000
.L_7:


//--------------------- .nv.info.triton_poi_fused__softmax_add_mul_0 --------------------------
	.section	.nv.info.triton_poi_fused__softmax_add_mul_0,"",@"SHT_CUDA_INFO"
	.sectionflags	@""
	.align	4


	//----- nvinfo : EIATTR_CUDA_API_VERSION
	.align		4
        /*0000*/ 	.byte	0x04, 0x37
        /*0002*/ 	.short	(.L_9 - .L_8)
.L_8:
        /*0004*/ 	.word	0x0000007c


	//----- nvinfo : EIATTR_KPARAM_INFO
	.align		4
.L_9:
        /*0008*/ 	.byte	0x04, 0x17
        /*000a*/ 	.short	(.L_11 - .L_10)
.L_10:
        /*000c*/ 	.word	0x00000000
        /*0010*/ 	.short	0x0004
        /*0012*/ 	.short	0x0020
        /*0014*/ 	.byte	0x00, 0xf0, 0x11, 0x00


	//----- nvinfo : EIATTR_KPARAM_INFO
	.align		4
.L_11:
        /*0018*/ 	.byte	0x04, 0x17
        /*001a*/ 	.short	(.L_13 - .L_12)
.L_12:
        /*001c*/ 	.word	0x00000000
        /*0020*/ 	.short	0x0003
        /*0022*/ 	.short	0x0018
        /*0024*/ 	.byte	0x00, 0xf4, 0x21, 0x00


	//----- nvinfo : EIATTR_KPARAM_INFO
	.align		4
.L_13:
        /*0028*/ 	.byte	0x04, 0x17
        /*002a*/ 	.short	(.L_15 - .L_14)
.L_14:
        /*002c*/ 	.word	0x00000000
        /*0030*/ 	.short	0x0002
        /*0032*/ 	.short	0x0010
        /*0034*/ 	.byte	0x00, 0xf4, 0x21, 0x00


	//----- nvinfo : EIATTR_KPARAM_INFO
	.align		4
.L_15:
        /*0038*/ 	.byte	0x04, 0x17
        /*003a*/ 	.short	(.L_17 - .L_16)
.L_16:
        /*003c*/ 	.word	0x00000000
        /*0040*/ 	.short	0x0001
        /*0042*/ 	.short	0x0008
        /*0044*/ 	.byte	0x00, 0xf4, 0x21, 0x00


	//----- nvinfo : EIATTR_KPARAM_INFO
	.align		4
.L_17:
        /*0048*/ 	.byte	0x04, 0x17
        /*004a*/ 	.short	(.L_19 - .L_18)
.L_18:
        /*004c*/ 	.word	0x00000000
        /*0050*/ 	.short	0x0000
        /*0052*/ 	.short	0x0000
        /*0054*/ 	.byte	0x00, 0xf4, 0x21, 0x00


	//----- nvinfo : EIATTR_SPARSE_MMA_MASK
	.align		4
.L_19:
        /*0058*/ 	.byte	0x03, 0x50
        /*005a*/ 	.short	0x0000


	//----- nvinfo : EIATTR_MAXREG_COUNT
	.align		4
        /*005c*/ 	.byte	0x03, 0x1b
        /*005e*/ 	.short	0x00ff


	//----- nvinfo : EIATTR_EXIT_INSTR_OFFSETS
	.align		4
        /*0060*/ 	.byte	0x04, 0x1c
        /*0062*/ 	.short	(.L_21 - .L_20)


	//   ....[0]....
.L_20:
        /*0064*/ 	.word	0x00000500


	//   ....[1]....
        /*0068*/ 	.word	0x00000520


	//----- nvinfo : EIATTR_REQNTID
	.align		4
.L_21:
        /*006c*/ 	.byte	0x04, 0x10
        /*006e*/ 	.short	(.L_23 - .L_22)
.L_22:
        /*0070*/ 	.word	0x00000020
        /*0074*/ 	.word	0x00000001
        /*0078*/ 	.word	0x00000001


	//----- nvinfo : EIATTR_CBANK_PARAM_SIZE
	.align		4
.L_23:
        /*007c*/ 	.byte	0x03, 0x19
        /*007e*/ 	.short	0x0024


	//----- nvinfo : EIATTR_PARAM_CBANK
	.align		4
        /*0080*/ 	.byte	0x04, 0x0a
        /*0082*/ 	.short	(.L_25 - .L_24)
	.align		4
.L_24:
        /*0084*/ 	.word	index@(.nv.constant0.triton_poi_fused__softmax_add_mul_0)
        /*0088*/ 	.short	0x0210
        /*008a*/ 	.short	0x0024


	//----- nvinfo : EIATTR_SW_WAR
	.align		4
.L_25:
        /*008c*/ 	.byte	0x04, 0x36
        /*008e*/ 	.short	(.L_27 - .L_26)
.L_26:
        /*0090*/ 	.word	0x00000008
.L_27:


//--------------------- .nv.callgraph             --------------------------
	.section	.nv.callgraph,"",@"SHT_CUDA_CALLGRAPH"
	.align	4
	.sectionentsize	8
	.align		4
        /*0000*/ 	.word	0x00000000
	.align		4
        /*0004*/ 	.word	0xffffffff
	.align		4
        /*0008*/ 	.word	0x00000000
	.align		4
        /*000c*/ 	.word	0xfffffffe
	.align		4
        /*0010*/ 	.word	0x00000000
	.align		4
        /*0014*/ 	.word	0xfffffffd
	.align		4
        /*0018*/ 	.word	0x00000000
	.align		4
        /*001c*/ 	.word	0xfffffffc


//--------------------- .text.triton_poi_fused__softmax_add_mul_0 --------------------------
	.section	.text.triton_poi_fused__softmax_add_mul_0,"ax",@progbits
	.align	128
        .global         triton_poi_fused__softmax_add_mul_0
        .type           triton_poi_fused__softmax_add_mul_0,@function
        .size           triton_poi_fused__softmax_add_mul_0,(.L_x_1 - triton_poi_fused__softmax_add_mul_0)
        .other          triton_poi_fused__softmax_add_mul_0,@"STO_CUDA_ENTRY STV_DEFAULT"
triton_poi_fused__softmax_add_mul_0:
.text.triton_poi_fused__softmax_add_mul_0:
[----:B------:R-:W0:Y:S02]  /*0000*/  LDC R1, c[0x0][0x28] ;  /* 0x00000a00ff017b82 */ /* 0x000e240000000800 */
[----:B------:R-:W1:Y:S01]  /*0010*/  S2R R12, SR_TID.X ;  /* 0x00000000000c7919 */ /* 0x000e620000002100 */
[----:B------:R-:W2:Y:S01]  /*0020*/  LDC.64 R2, c[0x0][0x210] ;  /* 0x00008400ff027b82 */ /* 0x000ea20000000a00 */
[----:B------:R-:W-:Y:S01]  /*0030*/  ULDC.64 UR4, c[0x0][0x208] ;  /* 0x0000820000047ab9 */ /* 0x000fe20000000a00 */
[----:B------:R-:W3:Y:S06]  /*0040*/  S2R R7, SR_CTAID.X ;  /* 0x0000000000077919 */ /* 0x000eec0000002500 */
[----:B------:R-:W4:Y:S01]  /*0050*/  LDC.64 R4, c[0x0][0x218] ;  /* 0x00008600ff047b82 */ /* 0x000f220000000a00 */
[----:B-1----:R-:W-:-:S02]  /*0060*/  LOP3.LUT R0, R12, 0xf, RZ, 0xc0, !PT ;  /* 0x0000000f0c007812 */ /* 0x002fc400078ec0ff */
[----:B---3--:R-:W-:Y:S02]  /*0070*/  SHF.R.S32.HI R6, RZ, 0x1b, R7 ;  /* 0x0000001bff067819 */ /* 0x008fe40000011407 */
[----:B------:R-:W-:Y:S02]  /*0080*/  LEA R7, R7, R0, 0x4 ;  /* 0x0000000007077211 */ /* 0x000fe400078e20ff */
[----:B------:R-:W-:Y:S01]  /*0090*/  SGXT R0, R6, 0x1 ;  /* 0x000000010600781a */ /* 0x000fe20000000200 */
[----:B------:R-:W-:Y:S01]  /*00a0*/  IMAD.MOV.U32 R6, RZ, RZ, RZ ;  /* 0x000000ffff067224 */ /* 0x000fe200078e00ff */
[C---:B------:R-:W-:Y:S02]  /*00b0*/  ISETP.GE.AND P0, PT, R7.reuse, 0x10, PT ;  /* 0x000000100700780c */ /* 0x040fe40003f06270 */
[----:B------:R-:W-:Y:S02]  /*00c0*/  LEA.HI R0, R0, R7, RZ, 0x2 ;  /* 0x0000000700007211 */ /* 0x000fe400078f10ff */
[----:B------:R-:W-:-:S02]  /*00d0*/  SHF.L.U32 R9, R7, 0x2, RZ ;  /* 0x0000000207097819 */ /* 0x000fc400000006ff */
[----:B------:R-:W-:-:S03]  /*00e0*/  LOP3.LUT R0, R0, 0x3ffffffc, RZ, 0xc0, !PT ;  /* 0x3ffffffc00007812 */ /* 0x000fc600078ec0ff */
[----:B--2---:R-:W-:Y:S01]  /*00f0*/  IMAD.WIDE R2, R9, 0x4, R2 ;  /* 0x0000000409027825 */ /* 0x004fe200078e0202 */
[----:B------:R-:W-:Y:S02]  /*0100*/  IADD3 R0, R7, -R0, RZ ;  /* 0x8000000007007210 */ /* 0x000fe40007ffe0ff */
[----:B------:R-:W-:Y:S02]  /*0110*/  CS2R R8, SRZ ;  /* 0x0000000000087805 */ /* 0x000fe4000001ff00 */
[----:B------:R-:W2:Y:S01]  /*0120*/  @!P0 LDG.E.EL R6, desc[UR4][R2.64+0x4] ;  /* 0x0000040402068981 */ /* 0x000ea2000c2e1900 */
[----:B------:R-:W-:Y:S01]  /*0130*/  IMAD.SHL.U32 R11, R0, 0x4, RZ ;  /* 0x00000004000b7824 */ /* 0x000fe200078e00ff */
[----:B------:R-:W-:Y:S01]  /*0140*/  HFMA2.MMA R0, -RZ, RZ, 0, 0 ;  /* 0x00000000ff007435 */ /* 0x000fe200000001ff */
[----:B------:R-:W-:Y:S01]  /*0150*/  MOV R13, RZ ;  /* 0x000000ff000d7202 */ /* 0x000fe20000000f00 */
[----:B------:R-:W3:Y:S01]  /*0160*/  @!P0 LDG.E.EL R8, desc[UR4][R2.64+0x8] ;  /* 0x0000080402088981 */ /* 0x000ee2000c2e1900 */
[----:B----4-:R-:W-:Y:S01]  /*0170*/  IMAD.WIDE R4, R11, 0x4, R4 ;  /* 0x000000040b047825 */ /* 0x010fe200078e0204 */
[----:B------:R-:W-:-:S04]  /*0180*/  CS2R R10, SRZ ;  /* 0x00000000000a7805 */ /* 0x000fc8000001ff00 */
[----:B------:R-:W4:Y:S04]  /*0190*/  @!P0 LDG.E.EL R9, desc[UR4][R4.64] ;  /* 0x0000000404098981 */ /* 0x000f28000c2e1900 */
[----:B------:R-:W4:Y:S04]  /*01a0*/  @!P0 LDG.E.EL R0, desc[UR4][R2.64] ;  /* 0x0000000402008981 */ /* 0x000f28000c2e1900 */
[----:B------:R-:W2:Y:S04]  /*01b0*/  @!P0 LDG.E.EL R11, desc[UR4][R4.64+0x4] ;  /* 0x00000404040b8981 */ /* 0x000ea8000c2e1900 */
[----:B------:R-:W3:Y:S01]  /*01c0*/  @!P0 LDG.E.EL R13, desc[UR4][R4.64+0x8] ;  /* 0x00000804040d8981 */ /* 0x000ee2000c2e1900 */
[----:B------:R-:W-:-:S03]  /*01d0*/  HFMA2.MMA R15, -RZ, RZ, 0, 0 ;  /* 0x00000000ff0f7435 */ /* 0x000fc600000001ff */
[----:B------:R1:W5:Y:S07]  /*01e0*/  @!P0 LDG.E.EL R10, desc[UR4][R2.64+0xc] ;  /* 0x00000c04020a8981 */ /* 0x00036e000c2e1900 */
[----:B------:R1:W5:Y:S02]  /*01f0*/  @!P0 LDG.E.EL R15, desc[UR4][R4.64+0xc] ;  /* 0x00000c04040f8981 */ /* 0x000364000c2e1900 */
[----:B-1----:R-:W1:Y:S08]  /*0200*/  LDC.64 R2, c[0x0][0x220] ;  /* 0x00008800ff027b82 */ /* 0x002e700000000a00 */
[----:B------:R-:W1:Y:S02]  /*0210*/  LDC.64 R4, c[0x0][0x228] ;  /* 0x00008a00ff047b82 */ /* 0x000e640000000a00 */
[----:B-1----:R-:W-:-:S04]  /*0220*/  IMAD.WIDE R2, R7, 0x4, R2 ;  /* 0x0000000407027825 */ /* 0x002fc800078e0202 */
[----:B------:R-:W-:-:S04]  /*0230*/  IMAD.WIDE R4, R7, 0x4, R4 ;  /* 0x0000000407047825 */ /* 0x000fc800078e0204 */
[----:B----4-:R-:W-:Y:S01]  /*0240*/  FFMA R0, R0, 0.5, R9 ;  /* 0x3f00000000007823 */ /* 0x010fe20000000009 */
[----:B--2---:R-:W-:-:S04]  /*0250*/  FFMA R11, R6, 0.5, R11 ;  /* 0x3f000000060b7823 */ /* 0x004fc8000000000b */
[C---:B------:R-:W-:Y:S02]  /*0260*/  FSETP.NAN.AND P1, PT, R0.reuse, R0, PT ;  /* 0x000000000000720b */ /* 0x040fe40003f28000 */
[----:B------:R-:W-:Y:S01]  /*0270*/  FSETP.GT.AND P0, PT, R0, R11, PT ;  /* 0x0000000b0000720b */ /* 0x000fe20003f04000 */
[----:B---3--:R-:W-:-:S03]  /*0280*/  FFMA R8, R8, 0.5, R13 ;  /* 0x3f00000008087823 */ /* 0x008fc6000000000d */
[----:B------:R-:W-:-:S04]  /*0290*/  FSEL R9, R0, R11, P0 ;  /* 0x0000000b00097208 */ /* 0x000fc80000000000 */
[----:B------:R-:W-:-:S04]  /*02a0*/  FSEL R9, R0, R9, P1 ;  /* 0x0000000900097208 */ /* 0x000fc80000800000 */
[C---:B------:R-:W-:Y:S02]  /*02b0*/  FSETP.GT.AND P0, PT, R9.reuse, R8, PT ;  /* 0x000000080900720b */ /* 0x040fe40003f04000 */
[----:B------:R-:W-:Y:S01]  /*02c0*/  FSETP.NAN.AND P1, PT, R9, R9, PT ;  /* 0x000000090900720b */ /* 0x000fe20003f28000 */
[----:B-----5:R-:W-:-:S10]  /*02d0*/  FFMA R10, R10, 0.5, R15 ;  /* 0x3f0000000a0a7823 */ /* 0x020fd4000000000f */
[----:B------:R-:W-:-:S04]  /*02e0*/  @!P0 FSEL R9, R9, R8, P1 ;  /* 0x0000000809098208 */ /* 0x000fc80000800000 */
[C---:B------:R-:W-:Y:S02]  /*02f0*/  FSETP.GT.AND P0, PT, R9.reuse, R10, PT ;  /* 0x0000000a0900720b */ /* 0x040fe40003f04000 */
[----:B------:R-:W-:-:S11]  /*0300*/  FSETP.NAN.AND P1, PT, R9, R9, PT ;  /* 0x000000090900720b */ /* 0x000fd60003f28000 */
[----:B------:R-:W-:-:S05]  /*0310*/  @!P0 FSEL R9, R9, R10, P1 ;  /* 0x0000000a09098208 */ /* 0x000fca0000800000 */
[--C-:B------:R-:W-:Y:S01]  /*0320*/  FADD R0, R0, -R9.reuse ;  /* 0x8000000900007221 */ /* 0x100fe20000000000 */
[--C-:B------:R-:W-:Y:S01]  /*0330*/  FADD R11, R11, -R9.reuse ;  /* 0x800000090b0b7221 */ /* 0x100fe20000000000 */
[--C-:B------:R-:W-:Y:S02]  /*0340*/  FADD R8, R8, -R9.reuse ;  /* 0x8000000908087221 */ /* 0x100fe40000000000 */
[----:B------:R-:W-:Y:S01]  /*0350*/  FMUL R0, R0, 1.4426950216293334961 ;  /* 0x3fb8aa3b00007820 */ /* 0x000fe20000400000 */
[----:B------:R-:W-:Y:S01]  /*0360*/  FMUL R11, R11, 1.4426950216293334961 ;  /* 0x3fb8aa3b0b0b7820 */ /* 0x000fe20000400000 */
[----:B------:R-:W-:Y:S01]  /*0370*/  FADD R10, R10, -R9 ;  /* 0x800000090a0a7221 */ /* 0x000fe20000000000 */
[----:B------:R-:W-:Y:S02]  /*0380*/  FMUL R8, R8, 1.4426950216293334961 ;  /* 0x3fb8aa3b08087820 */ /* 0x000fe40000400000 */
[----:B------:R-:W-:Y:S02]  /*0390*/  FSETP.GEU.AND P1, PT, R0, -126, PT ;  /* 0xc2fc00000000780b */ /* 0x000fe40003f2e000 */
[----:B------:R-:W-:Y:S01]  /*03a0*/  FSETP.GEU.AND P4, PT, R11, -126, PT ;  /* 0xc2fc00000b00780b */ /* 0x000fe20003f8e000 */
[----:B------:R-:W-:Y:S01]  /*03b0*/  FMUL R10, R10, 1.4426950216293334961 ;  /* 0x3fb8aa3b0a0a7820 */ /* 0x000fe20000400000 */
[----:B------:R-:W-:-:S04]  /*03c0*/  FSETP.GEU.AND P3, PT, R8, -126, PT ;  /* 0xc2fc00000800780b */ /* 0x000fc80003f6e000 */
[----:B------:R-:W-:-:S05]  /*03d0*/  FSETP.GEU.AND P2, PT, R10, -126, PT ;  /* 0xc2fc00000a00780b */ /* 0x000fca0003f4e000 */
[----:B------:R-:W-:Y:S02]  /*03e0*/  @!P1 FMUL R0, R0, 0.5 ;  /* 0x3f00000000009820 */ /* 0x000fe40000400000 */
[----:B------:R-:W-:Y:S02]  /*03f0*/  @!P4 FMUL R11, R11, 0.5 ;  /* 0x3f0000000b0bc820 */ /* 0x000fe40000400000 */
[----:B------:R-:W-:Y:S02]  /*0400*/  @!P3 FMUL R8, R8, 0.5 ;  /* 0x3f0000000808b820 */ /* 0x000fe40000400000 */
[----:B------:R-:W1:Y:S02]  /*0410*/  MUFU.EX2 R0, R0 ;  /* 0x0000000000007308 */ /* 0x000e640000000800 */
[----:B------:R-:W-:-:S06]  /*0420*/  @!P2 FMUL R10, R10, 0.5 ;  /* 0x3f0000000a0aa820 */ /* 0x000fcc0000400000 */
[----:B------:R-:W2:Y:S01]  /*0430*/  MUFU.EX2 R13, R11 ;  /* 0x0000000b000d7308 */ /* 0x000ea20000000800 */
[----:B------:R-:W-:-:S07]  /*0440*/  LOP3.LUT P0, RZ, R12, 0x10, RZ, 0xc0, !PT ;  /* 0x000000100cff7812 */ /* 0x000fce000780c0ff */
[----:B------:R-:W3:Y:S01]  /*0450*/  MUFU.EX2 R15, R8 ;  /* 0x00000008000f7308 */ /* 0x000ee20000000800 */
[----:B------:R-:W-:-:S07]  /*0460*/  ISETP.LT.AND P0, PT, R7, 0x10, !P0 ;  /* 0x000000100700780c */ /* 0x000fce0004701270 */
[----:B------:R-:W4:Y:S01]  /*0470*/  MUFU.EX2 R17, R10 ;  /* 0x0000000a00117308 */ /* 0x000f220000000800 */
[----:B-1----:R-:W-:Y:S01]  /*0480*/  @!P1 FMUL R0, R0, R0 ;  /* 0x0000000000009220 */ /* 0x002fe20000400000 */
[----:B--2---:R-:W-:-:S04]  /*0490*/  @!P4 FMUL R13, R13, R13 ;  /* 0x0000000d0d0dc220 */ /* 0x004fc80000400000 */
[----:B------:R-:W-:Y:S01]  /*04a0*/  FADD R0, R0, R13 ;  /* 0x0000000d00007221 */ /* 0x000fe20000000000 */
[----:B---3--:R-:W-:Y:S01]  /*04b0*/  @!P3 FMUL R15, R15, R15 ;  /* 0x0000000f0f0fb220 */ /* 0x008fe20000400000 */
[----:B------:R1:W-:Y:S03]  /*04c0*/  @P0 STG.E desc[UR4][R2.64], R9 ;  /* 0x0000000902000986 */ /* 0x0003e6000c101904 */
[----:B------:R-:W-:Y:S01]  /*04d0*/  FADD R0, R0, R15 ;  /* 0x0000000f00007221 */ /* 0x000fe20000000000 */
[----:B----4-:R-:W-:-:S04]  /*04e0*/  @!P2 FMUL R17, R17, R17 ;  /* 0x000000111111a220 */ /* 0x010fc80000400000 */
[----:B------:R-:W-:Y:S01]  /*04f0*/  FADD R17, R0, R17 ;  /* 0x0000001100117221 */ /* 0x000fe20000000000 */
[----:B-1----:R-:W-:Y:S06]  /*0500*/  @!P0 EXIT ;  /* 0x000000000000894d */ /* 0x002fec0003800000 */
[----:B------:R-:W-:Y:S01]  /*0510*/  STG.E desc[UR4][R4.64], R17 ;  /* 0x0000001104007986 */ /* 0x000fe2000c101904 */
[----:B------:R-:W-:Y:S05]  /*0520*/  EXIT ;  /* 0x000000000000794d */ /* 0x000fea0003800000 */
.L_x_0:
[----:B------:R-:W-:-:S00]  /*0530*/  BRA `(.L_x_0) ;  /* 0xfffffffc00fc7947 */ /* 0x000fc0000383ffff */
[----:B------:R-:W-:-:S00]  /*0540*/  NOP ;  /* 0x0000000000007918 */ /* 0x000fc00000000000 */
        /* <DEDUP_REMOVED lines=11> */
.L_x_1:


//--------------------- .nv.constant0.triton_poi_fused__softmax_add_mul_0 --------------------------
	.section	.nv.constant0.triton_poi_fused__softmax_add_mul_0,"a",@progbits
	.sectionflags	@""
	.align	4
.nv.constant0.triton_poi_fused__softmax_add_mul_0:
	.zero		564
